//
// Generated by NVIDIA NVVM Compiler
//
// Compiler Build ID: CL-36424714
// Cuda compilation tools, release 13.0, V13.0.88
// Based on NVVM 20.0.0
//

.version 9.0
.target sm_100
.address_size 64

	// .globl	_Z20uint8_to_bf16_kernelPKhP13__nv_bfloat16i

.visible .entry _Z20uint8_to_bf16_kernelPKhP13__nv_bfloat16i(
	.param .u64 .ptr .align 1 _Z20uint8_to_bf16_kernelPKhP13__nv_bfloat16i_param_0,
	.param .u64 .ptr .align 1 _Z20uint8_to_bf16_kernelPKhP13__nv_bfloat16i_param_1,
	.param .u32 _Z20uint8_to_bf16_kernelPKhP13__nv_bfloat16i_param_2
)
{
	.reg .pred 	%p<10>;
	.reg .b16 	%rs<25>;
	.reg .b32 	%r<44>;
	.reg .b32 	%f<9>;
	.reg .b64 	%rd<13>;

	ld.param.u64 	%rd5, [_Z20uint8_to_bf16_kernelPKhP13__nv_bfloat16i_param_0];
	ld.param.u64 	%rd6, [_Z20uint8_to_bf16_kernelPKhP13__nv_bfloat16i_param_1];
	ld.param.u32 	%r5, [_Z20uint8_to_bf16_kernelPKhP13__nv_bfloat16i_param_2];
	cvta.to.global.u64 	%rd1, %rd6;
	cvta.to.global.u64 	%rd2, %rd5;
	mov.u32 	%r6, %ctaid.x;
	mov.u32 	%r7, %ntid.x;
	mov.u32 	%r8, %tid.x;
	mad.lo.s32 	%r9, %r6, %r7, %r8;
	shl.b32 	%r1, %r9, 2;
	setp.ge.s32 	%p1, %r1, %r5;
	@%p1 bra 	$L__BB0_13;
	add.s32 	%r2, %r1, 4;
	setp.gt.s32 	%p2, %r2, %r5;
	@%p2 bra 	$L__BB0_3;
	cvt.s64.s32 	%rd7, %r1;
	add.s64 	%rd8, %rd2, %rd7;
	ld.global.u32 	%r10, [%rd8];
	cvt.u16.u32 	%rs21, %r10;
	shr.u32 	%r11, %r10, 8;
	cvt.u16.u32 	%rs22, %r11;
	{ .reg .b16 tmp; mov.b32 {tmp, %rs23}, %r10; }
	shr.u32 	%r12, %r10, 24;
	cvt.u16.u32 	%rs24, %r12;
	bra.uni 	$L__BB0_7;
$L__BB0_3:
	cvt.s64.s32 	%rd9, %r1;
	add.s64 	%rd3, %rd2, %rd9;
	ld.global.u8 	%rs21, [%rd3];
	add.s32 	%r13, %r1, 1;
	setp.ge.s32 	%p3, %r13, %r5;
	@%p3 bra 	$L__BB0_7;
	ld.global.u8 	%rs22, [%rd3+1];
	add.s32 	%r14, %r1, 2;
	setp.ge.s32 	%p4, %r14, %r5;
	@%p4 bra 	$L__BB0_7;
	ld.global.u8 	%rs23, [%rd3+2];
	add.s32 	%r15, %r1, 3;
	setp.ge.s32 	%p5, %r15, %r5;
	@%p5 bra 	$L__BB0_7;
	ld.global.u8 	%rs24, [%rd3+3];
$L__BB0_7:
	setp.gt.s32 	%p6, %r2, %r5;
	cvt.u32.u16 	%r16, %rs24;
	shl.b32 	%r17, %r16, 24;
	cvt.u32.u16 	%r18, %rs23;
	shl.b32 	%r19, %r18, 16;
	and.b32  	%r20, %r19, 16711680;
	or.b32  	%r21, %r17, %r20;
	and.b16  	%rs18, %rs22, 255;
	mul.wide.u16 	%r22, %rs18, 256;
	or.b32  	%r23, %r21, %r22;
	cvt.u32.u16 	%r24, %rs21;
	and.b32  	%r25, %r24, 255;
	or.b32  	%r26, %r23, %r25;
	mov.b32 	%r27, 30288;
	mov.b32 	%r28, 1258291200;
	prmt.b32 	%r29, %r26, %r28, %r27;
	mov.b32 	%f1, %r29;
	mov.b32 	%r30, 30289;
	prmt.b32 	%r31, %r26, %r28, %r30;
	mov.b32 	%f2, %r31;
	mov.b32 	%r32, 30290;
	prmt.b32 	%r33, %r26, %r28, %r32;
	mov.b32 	%f3, %r33;
	mov.b32 	%r34, 30291;
	prmt.b32 	%r35, %r26, %r28, %r34;
	mov.b32 	%f4, %r35;
	add.f32 	%f5, %f1, 0fCB000080;
	add.f32 	%f6, %f2, 0fCB000080;
	add.f32 	%f7, %f3, 0fCB000080;
	add.f32 	%f8, %f4, 0fCB000080;
	mov.b32 	%r36, %f5;
	mov.b32 	%r37, %f6;
	mov.b32 	%r38, 30258;
	prmt.b32 	%r3, %r36, %r37, %r38;
	mov.b32 	%r39, %f7;
	mov.b32 	%r40, %f8;
	prmt.b32 	%r4, %r39, %r40, %r38;
	@%p6 bra 	$L__BB0_9;
	mul.wide.s32 	%rd10, %r1, 2;
	add.s64 	%rd11, %rd1, %rd10;
	st.global.v2.u32 	[%rd11], {%r3, %r4};
	bra.uni 	$L__BB0_13;
$L__BB0_9:
	mul.wide.s32 	%rd12, %r1, 2;
	add.s64 	%rd4, %rd1, %rd12;
	mov.b32 	{%rs19, %rs13}, %r3;
	st.global.u16 	[%rd4], %rs19;
	add.s32 	%r41, %r1, 1;
	setp.ge.s32 	%p7, %r41, %r5;
	@%p7 bra 	$L__BB0_13;
	st.global.u16 	[%rd4+2], %rs13;
	add.s32 	%r42, %r1, 2;
	setp.ge.s32 	%p8, %r42, %r5;
	@%p8 bra 	$L__BB0_13;
	mov.b32 	{%rs20, %rs14}, %r4;
	st.global.u16 	[%rd4+4], %rs20;
	add.s32 	%r43, %r1, 3;
	setp.ge.s32 	%p9, %r43, %r5;
	@%p9 bra 	$L__BB0_13;
	st.global.u16 	[%rd4+6], %rs14;
$L__BB0_13:
	ret;

}
	// .globl	_Z27uint8_to_bf16_simple_kernelPKhP13__nv_bfloat16i
.visible .entry _Z27uint8_to_bf16_simple_kernelPKhP13__nv_bfloat16i(
	.param .u64 .ptr .align 1 _Z27uint8_to_bf16_simple_kernelPKhP13__nv_bfloat16i_param_0,
	.param .u64 .ptr .align 1 _Z27uint8_to_bf16_simple_kernelPKhP13__nv_bfloat16i_param_1,
	.param .u32 _Z27uint8_to_bf16_simple_kernelPKhP13__nv_bfloat16i_param_2
)
{
	.reg .pred 	%p<2>;
	.reg .b16 	%rs<3>;
	.reg .b32 	%r<6>;
	.reg .b32 	%f<3>;
	.reg .b64 	%rd<9>;

	ld.param.u64 	%rd1, [_Z27uint8_to_bf16_simple_kernelPKhP13__nv_bfloat16i_param_0];
	ld.param.u64 	%rd2, [_Z27uint8_to_bf16_simple_kernelPKhP13__nv_bfloat16i_param_1];
	ld.param.u32 	%r2, [_Z27uint8_to_bf16_simple_kernelPKhP13__nv_bfloat16i_param_2];
	mov.u32 	%r3, %ctaid.x;
	mov.u32 	%r4, %ntid.x;
	mov.u32 	%r5, %tid.x;
	mad.lo.s32 	%r1, %r3, %r4, %r5;
	setp.ge.s32 	%p1, %r1, %r2;
	@%p1 bra 	$L__BB1_2;
	cvta.to.global.u64 	%rd3, %rd1;
	cvta.to.global.u64 	%rd4, %rd2;
	cvt.s64.s32 	%rd5, %r1;
	add.s64 	%rd6, %rd3, %rd5;
	ld.global.u8 	%rs2, [%rd6];
	cvt.rn.f32.u16 	%f2, %rs2;
	add.f32 	%f1, %f2, 0fC3000000;
	// begin inline asm
	{  cvt.rn.bf16.f32 %rs1, %f1;}

	// end inline asm
	mul.wide.s32 	%rd7, %r1, 2;
	add.s64 	%rd8, %rd4, %rd7;
	st.global.u16 	[%rd8], %rs1;
$L__BB1_2:
	ret;

}


// ===== COMPILED SASS (sm_100) =====

	.target	sm_100

	.elftype	@"ET_EXEC"


//--------------------- .note.nv.tkinfo           --------------------------
	.section	.note.nv.tkinfo,"",@"SHT_NOTE"
	.sectionflags	@"SHF_NOTE_NV_TKINFO"
	.tkinfo
        /*0018*/ 	.word	0x00000002
        /*0030*/ 	.string	""
        /*0030*/ 	.string	"ptxas"
        /*0030*/ 	.string	"Cuda compilation tools, release 13.0, V13.0.88"
        /*0030*/ 	.string	"Build cuda_13.0.r13.0/compiler.36424714_0"
        /*0030*/ 	.string	"-arch sm_100 -m 64 "



//--------------------- .note.nv.cuinfo           --------------------------
	.section	.note.nv.cuinfo,"",@"SHT_NOTE"
	.sectionflags	@"SHF_NOTE_NV_CUINFO"
        /*0018*/ 	.short	0x0002
        /*001a*/ 	.short	0x0064
        /*001c*/ 	.short	0x0082
	.zero		2


//--------------------- .nv.info                  --------------------------
	.section	.nv.info,"",@"SHT_CUDA_INFO"
	.align	4


	//----- nvinfo : EIATTR_REGCOUNT
	.align		4
        /*0000*/ 	.byte	0x04, 0x2f
        /*0002*/ 	.short	(.L_1 - .L_0)
	.align		4
.L_0:
        /*0004*/ 	.word	index@(_Z20uint8_to_bf16_kernelPKhP13__nv_bfloat16i)
        /*0008*/ 	.word	0x0000000c


	//----- nvinfo : EIATTR_FRAME_SIZE
	.align		4
.L_1:
        /*000c*/ 	.byte	0x04, 0x11
        /*000e*/ 	.short	(.L_3 - .L_2)
	.align		4
.L_2:
        /*0010*/ 	.word	index@(_Z20uint8_to_bf16_kernelPKhP13__nv_bfloat16i)
        /*0014*/ 	.word	0x00000000


	//----- nvinfo : EIATTR_REGCOUNT
	.align		4
.L_3:
        /*0018*/ 	.byte	0x04, 0x2f
        /*001a*/ 	.short	(.L_5 - .L_4)
	.align		4
.L_4:
        /*001c*/ 	.word	index@(_Z27uint8_to_bf16_simple_kernelPKhP13__nv_bfloat16i)
        /*0020*/ 	.word	0x0000000a


	//----- nvinfo : EIATTR_FRAME_SIZE
	.align		4
.L_5:
        /*0024*/ 	.byte	0x04, 0x11
        /*0026*/ 	.short	(.L_7 - .L_6)
	.align		4
.L_6:
        /*0028*/ 	.word	index@(_Z27uint8_to_bf16_simple_kernelPKhP13__nv_bfloat16i)
        /*002c*/ 	.word	0x00000000


	//----- nvinfo : EIATTR_MIN_STACK_SIZE
	.align		4
.L_7:
        /*0030*/ 	.byte	0x04, 0x12
        /*0032*/ 	.short	(.L_9 - .L_8)
	.align		4
.L_8:
        /*0034*/ 	.word	index@(_Z27uint8_to_bf16_simple_kernelPKhP13__nv_bfloat16i)
        /*0038*/ 	.word	0x00000000


	//----- nvinfo : EIATTR_MIN_STACK_SIZE
	.align		4
.L_9:
        /*003c*/ 	.byte	0x04, 0x12
        /*003e*/ 	.short	(.L_11 - .L_10)
	.align		4
.L_10:
        /*0040*/ 	.word	index@(_Z20uint8_to_bf16_kernelPKhP13__nv_bfloat16i)
        /*0044*/ 	.word	0x00000000
.L_11:


//--------------------- .nv.compat                --------------------------
	.section	.nv.compat,"",@"SHT_CUDA_COMPAT_INFO"
	.align	4
        /*0000*/ 	.byte	0x02, 0x09, 0x00, 0x00, 0x02, 0x02, 0x01, 0x00, 0x02, 0x05, 0x05, 0x00, 0x03, 0x07, 0x01, 0x01
        /*0010*/ 	.byte	0x02, 0x03, 0x00, 0x00, 0x02, 0x06, 0x01, 0x00, 0x04, 0x0b, 0x08, 0x00, 0x09, 0x00, 0x00, 0x00
        /*0020*/ 	.byte	0x00, 0x00, 0x00, 0x00


//--------------------- .nv.info._Z27uint8_to_bf16_simple_kernelPKhP13__nv_bfloat16i --------------------------
	.section	.nv.info._Z27uint8_to_bf16_simple_kernelPKhP13__nv_bfloat16i,"",@"SHT_CUDA_INFO"
	.sectionflags	@""
	.align	4


	//----- nvinfo : EIATTR_CUDA_API_VERSION
	.align		4
        /*0000*/ 	.byte	0x04, 0x37
        /*0002*/ 	.short	(.L_13 - .L_12)
.L_12:
        /*0004*/ 	.word	0x00000082


	//----- nvinfo : EIATTR_KPARAM_INFO
	.align		4
.L_13:
        /*0008*/ 	.byte	0x04, 0x17
        /*000a*/ 	.short	(.L_15 - .L_14)
.L_14:
        /*000c*/ 	.word	0x00000000
        /*0010*/ 	.short	0x0002
        /*0012*/ 	.short	0x0010
        /*0014*/ 	.byte	0x00, 0xf0, 0x11, 0x00


	//----- nvinfo : EIATTR_KPARAM_INFO
	.align		4
.L_15:
        /*0018*/ 	.byte	0x04, 0x17
        /*001a*/ 	.short	(.L_17 - .L_16)
.L_16:
        /*001c*/ 	.word	0x00000000
        /*0020*/ 	.short	0x0001
        /*0022*/ 	.short	0x0008
        /*0024*/ 	.byte	0x00, 0xf5, 0x21, 0x00


	//----- nvinfo : EIATTR_KPARAM_INFO
	.align		4
.L_17:
        /*0028*/ 	.byte	0x04, 0x17
        /*002a*/ 	.short	(.L_19 - .L_18)
.L_18:
        /*002c*/ 	.word	0x00000000
        /*0030*/ 	.short	0x0000
        /*0032*/ 	.short	0x0000
        /*0034*/ 	.byte	0x00, 0xf5, 0x21, 0x00


	//----- nvinfo : EIATTR_SPARSE_MMA_MASK
	.align		4
.L_19:
        /*0038*/ 	.byte	0x03, 0x50
        /*003a*/ 	.short	0x0000


	//----- nvinfo : EIATTR_MAXREG_COUNT
	.align		4
        /*003c*/ 	.byte	0x03, 0x1b
        /*003e*/ 	.short	0x00ff


	//----- nvinfo : EIATTR_MERCURY_ISA_VERSION
	.align		4
        /*0040*/ 	.byte	0x03, 0x5f
        /*0042*/ 	.short	0x0101


	//----- nvinfo : EIATTR_VRC_CTA_INIT_COUNT
	.align		4
        /*0044*/ 	.byte	0x02, 0x4a
	.zero		1
	.zero		1


	//----- nvinfo : EIATTR_EXIT_INSTR_OFFSETS
	.align		4
        /*0048*/ 	.byte	0x04, 0x1c
        /*004a*/ 	.short	(.L_21 - .L_20)


	//   ....[0]....
.L_20:
        /*004c*/ 	.word	0x00000070


	//   ....[1]....
        /*0050*/ 	.word	0x00000130


	//----- nvinfo : EIATTR_CBANK_PARAM_SIZE
	.align		4
.L_21:
        /*0054*/ 	.byte	0x03, 0x19
        /*0056*/ 	.short	0x0014


	//----- nvinfo : EIATTR_PARAM_CBANK
	.align		4
        /*0058*/ 	.byte	0x04, 0x0a
        /*005a*/ 	.short	(.L_23 - .L_22)
	.align		4
.L_22:
        /*005c*/ 	.word	index@(.nv.constant0._Z27uint8_to_bf16_simple_kernelPKhP13__nv_bfloat16i)
        /*0060*/ 	.short	0x0380
        /*0062*/ 	.short	0x0014


	//----- nvinfo : EIATTR_SW_WAR
	.align		4
.L_23:
        /*0064*/ 	.byte	0x04, 0x36
        /*0066*/ 	.short	(.L_25 - .L_24)
.L_24:
        /*0068*/ 	.word	0x00000008
.L_25:


//--------------------- .nv.info._Z20uint8_to_bf16_kernelPKhP13__nv_bfloat16i --------------------------
	.section	.nv.info._Z20uint8_to_bf16_kernelPKhP13__nv_bfloat16i,"",@"SHT_CUDA_INFO"
	.sectionflags	@""
	.align	4


	//----- nvinfo : EIATTR_CUDA_API_VERSION
	.align		4
        /*0000*/ 	.byte	0x04, 0x37
        /*0002*/ 	.short	(.L_27 - .L_26)
.L_26:
        /*0004*/ 	.word	0x00000082


	//----- nvinfo : EIATTR_KPARAM_INFO
	.align		4
.L_27:
        /*0008*/ 	.byte	0x04, 0x17
        /*000a*/ 	.short	(.L_29 - .L_28)
.L_28:
        /*000c*/ 	.word	0x00000000
        /*0010*/ 	.short	0x0002
        /*0012*/ 	.short	0x0010
        /*0014*/ 	.byte	0x00, 0xf0, 0x11, 0x00


	//----- nvinfo : EIATTR_KPARAM_INFO
	.align		4
.L_29:
        /*0018*/ 	.byte	0x04, 0x17
        /*001a*/ 	.short	(.L_31 - .L_30)
.L_30:
        /*001c*/ 	.word	0x00000000
        /*0020*/ 	.short	0x0001
        /*0022*/ 	.short	0x0008
        /*0024*/ 	.byte	0x00, 0xf5, 0x21, 0x00


	//----- nvinfo : EIATTR_KPARAM_INFO
	.align		4
.L_31:
        /*0028*/ 	.byte	0x04, 0x17
        /*002a*/ 	.short	(.L_33 - .L_32)
.L_32:
        /*002c*/ 	.word	0x00000000
        /*0030*/ 	.short	0x0000
        /*0032*/ 	.short	0x0000
        /*0034*/ 	.byte	0x00, 0xf5, 0x21, 0x00


	//----- nvinfo : EIATTR_SPARSE_MMA_MASK
	.align		4
.L_33:
        /*0038*/ 	.byte	0x03, 0x50
        /*003a*/ 	.short	0x0000


	//----- nvinfo : EIATTR_MAXREG_COUNT
	.align		4
        /*003c*/ 	.byte	0x03, 0x1b
        /*003e*/ 	.short	0x00ff


	//----- nvinfo : EIATTR_MERCURY_ISA_VERSION
	.align		4
        /*0040*/ 	.byte	0x03, 0x5f
        /*0042*/ 	.short	0x0101


	//----- nvinfo : EIATTR_VRC_CTA_INIT_COUNT
	.align		4
        /*0044*/ 	.byte	0x02, 0x4a
	.zero		1
	.zero		1


	//----- nvinfo : EIATTR_EXIT_INSTR_OFFSETS
	.align		4
        /*0048*/ 	.byte	0x04, 0x1c
        /*004a*/ 	.short	(.L_35 - .L_34)


	//   ....[0]....
.L_34:
        /*004c*/ 	.word	0x00000080


	//   ....[1]....
        /*0050*/ 	.word	0x000003d0


	//   ....[2]....
        /*0054*/ 	.word	0x00000430


	//   ....[3]....
        /*0058*/ 	.word	0x00000480


	//   ....[4]....
        /*005c*/ 	.word	0x000004c0


	//   ....[5]....
        /*0060*/ 	.word	0x000004f0


	//----- nvinfo : EIATTR_CRS_STACK_SIZE
	.align		4
.L_35:
        /*0064*/ 	.byte	0x04, 0x1e
        /*0066*/ 	.short	(.L_37 - .L_36)
.L_36:
        /*0068*/ 	.word	0x00000000


	//----- nvinfo : EIATTR_CBANK_PARAM_SIZE
	.align		4
.L_37:
        /*006c*/ 	.byte	0x03, 0x19
        /*006e*/ 	.short	0x0014


	//----- nvinfo : EIATTR_PARAM_CBANK
	.align		4
        /*0070*/ 	.byte	0x04, 0x0a
        /*0072*/ 	.short	(.L_39 - .L_38)
	.align		4
.L_38:
        /*0074*/ 	.word	index@(.nv.constant0._Z20uint8_to_bf16_kernelPKhP13__nv_bfloat16i)
        /*0078*/ 	.short	0x0380
        /*007a*/ 	.short	0x0014


	//----- nvinfo : EIATTR_SW_WAR
	.align		4
.L_39:
        /*007c*/ 	.byte	0x04, 0x36
        /*007e*/ 	.short	(.L_41 - .L_40)
.L_40:
        /*0080*/ 	.word	0x00000008
.L_41:


//--------------------- .nv.callgraph             --------------------------
	.section	.nv.callgraph,"",@"SHT_CUDA_CALLGRAPH"
	.align	4
	.sectionentsize	8
	.align		4
        /*0000*/ 	.word	0x00000000
	.align		4
        /*0004*/ 	.word	0xffffffff
	.align		4
        /*0008*/ 	.word	0x00000000
	.align		4
        /*000c*/ 	.word	0xfffffffe
	.align		4
        /*0010*/ 	.word	0x00000000
	.align		4
        /*0014*/ 	.word	0xfffffffd
	.align		4
        /*0018*/ 	.word	0x00000000
	.align		4
        /*001c*/ 	.word	0xfffffffc


//--------------------- .text._Z27uint8_to_bf16_simple_kernelPKhP13__nv_bfloat16i --------------------------
	.section	.text._Z27uint8_to_bf16_simple_kernelPKhP13__nv_bfloat16i,"ax",@progbits
	.align	128
        .global         _Z27uint8_to_bf16_simple_kernelPKhP13__nv_bfloat16i
        .type           _Z27uint8_to_bf16_simple_kernelPKhP13__nv_bfloat16i,@function
        .size           _Z27uint8_to_bf16_simple_kernelPKhP13__nv_bfloat16i,(.L_x_5 - _Z27uint8_to_bf16_simple_kernelPKhP13__nv_bfloat16i)
        .other          _Z27uint8_to_bf16_simple_kernelPKhP13__nv_bfloat16i,@"STO_CUDA_ENTRY STV_DEFAULT"
_Z27uint8_to_bf16_simple_kernelPKhP13__nv_bfloat16i:
.text._Z27uint8_to_bf16_simple_kernelPKhP13__nv_bfloat16i:
[----:B------:R-:W-:Y:S01]  /*0000*/  LDC R1, c[0x0][0x37c] ;  /* 0x0000df00ff017b82 */ /* 0x000fe20000000800 */
[----:B------:R-:W0:Y:S07]  /*0010*/  S2R R0, SR_TID.X ;  /* 0x0000000000007919 */ /* 0x000e2e0000002100 */
[----:B------:R-:W0:Y:S01]  /*0020*/  S2UR UR4, SR_CTAID.X ;  /* 0x00000000000479c3 */ /* 0x000e220000002500 */
[----:B------:R-:W1:Y:S07]  /*0030*/  LDCU UR5, c[0x0][0x390] ;  /* 0x00007200ff0577ac */ /* 0x000e6e0008000800 */
[----:B------:R-:W0:Y:S02]  /*0040*/  LDC R7, c[0x0][0x360] ;  /* 0x0000d800ff077b82 */ /* 0x000e240000000800 */
[----:B0-----:R-:W-:-:S05]  /*0050*/  IMAD R7, R7, UR4, R0 ;  /* 0x0000000407077c24 */ /* 0x001fca000f8e0200 */
[----:B-1----:R-:W-:-:S13]  /*0060*/  ISETP.GE.AND P0, PT, R7, UR5, PT ;  /* 0x0000000507007c0c */ /* 0x002fda000bf06270 */
[----:B------:R-:W-:Y:S05]  /*0070*/  @P0 EXIT ;  /* 0x000000000000094d */ /* 0x000fea0003800000 */
[----:B------:R-:W0:Y:S01]  /*0080*/  LDCU.64 UR6, c[0x0][0x380] ;  /* 0x00007000ff0677ac */ /* 0x000e220008000a00 */
[----:B------:R-:W1:Y:S01]  /*0090*/  LDC.64 R2, c[0x0][0x388] ;  /* 0x0000e200ff027b82 */ /* 0x000e620000000a00 */
[----:B------:R-:W2:Y:S01]  /*00a0*/  LDCU.64 UR4, c[0x0][0x358] ;  /* 0x00006b00ff0477ac */ /* 0x000ea20008000a00 */
[----:B0-----:R-:W-:-:S04]  /*00b0*/  IADD3 R4, P0, PT, R7, UR6, RZ ;  /* 0x0000000607047c10 */ /* 0x001fc8000ff1e0ff */
[----:B------:R-:W-:-:S05]  /*00c0*/  LEA.HI.X.SX32 R5, R7, UR7, 0x1, P0 ;  /* 0x0000000707057c11 */ /* 0x000fca00080f0eff */
[----:B--2---:R-:W2:Y:S01]  /*00d0*/  LDG.E.U8 R4, desc[UR4][R4.64] ;  /* 0x0000000404047981 */ /* 0x004ea2000c1e1100 */
[----:B-1----:R-:W-:Y:S01]  /*00e0*/  IMAD.WIDE R2, R7, 0x2, R2 ;  /* 0x0000000207027825 */ /* 0x002fe200078e0202 */
[----:B--2---:R-:W-:-:S05]  /*00f0*/  I2FP.F32.U32 R0, R4 ;  /* 0x0000000400007245 */ /* 0x004fca0000201000 */
[----:B------:R-:W-:-:S05]  /*0100*/  FADD R0, R0, -128 ;  /* 0xc300000000007421 */ /* 0x000fca0000000000 */
[----:B------:R-:W-:-:S05]  /*0110*/  F2FP.BF16.F32.PACK_AB R0, RZ, R0 ;  /* 0x00000000ff00723e */ /* 0x000fca00000010ff */
[----:B------:R-:W-:Y:S01]  /*0120*/  STG.E.U16 desc[UR4][R2.64], R0 ;  /* 0x0000000002007986 */ /* 0x000fe2000c101504 */
[----:B------:R-:W-:Y:S05]  /*0130*/  EXIT ;  /* 0x000000000000794d */ /* 0x000fea0003800000 */
.L_x_0:
[----:B------:R-:W-:-:S00]  /*0140*/  BRA `(.L_x_0) ;  /* 0xfffffffc00fc7947 */ /* 0x000fc0000383ffff */
[----:B------:R-:W-:-:S00]  /*0150*/  NOP ;  /* 0x0000000000007918 */ /* 0x000fc00000000000 */
        /* <DEDUP_REMOVED lines=10> */
.L_x_5:


//--------------------- .text._Z20uint8_to_bf16_kernelPKhP13__nv_bfloat16i --------------------------
	.section	.text._Z20uint8_to_bf16_kernelPKhP13__nv_bfloat16i,"ax",@progbits
	.align	128
        .global         _Z20uint8_to_bf16_kernelPKhP13__nv_bfloat16i
        .type           _Z20uint8_to_bf16_kernelPKhP13__nv_bfloat16i,@function
        .size           _Z20uint8_to_bf16_kernelPKhP13__nv_bfloat16i,(.L_x_6 - _Z20uint8_to_bf16_kernelPKhP13__nv_bfloat16i)
        .other          _Z20uint8_to_bf16_kernelPKhP13__nv_bfloat16i,@"STO_CUDA_ENTRY STV_DEFAULT"
_Z20uint8_to_bf16_kernelPKhP13__nv_bfloat16i:
.text._Z20uint8_to_bf16_kernelPKhP13__nv_bfloat16i:
[----:B------:R-:W-:Y:S01]  /*0000*/  LDC R1, c[0x0][0x37c] ;  /* 0x0000df00ff017b82 */ /* 0x000fe20000000800 */
[----:B------:R-:W0:Y:S07]  /*0010*/  S2R R3, SR_TID.X ;  /* 0x0000000000037919 */ /* 0x000e2e0000002100 */
[----:B------:R-:W0:Y:S01]  /*0020*/  S2UR UR4, SR_CTAID.X ;  /* 0x00000000000479c3 */ /* 0x000e220000002500 */
[----:B------:R-:W1:Y:S07]  /*0030*/  LDCU UR6, c[0x0][0x390] ;  /* 0x00007200ff0677ac */ /* 0x000e6e0008000800 */
[----:B------:R-:W0:Y:S02]  /*0040*/  LDC R0, c[0x0][0x360] ;  /* 0x0000d800ff007b82 */ /* 0x000e240000000800 */
[----:B0-----:R-:W-:-:S04]  /*0050*/  IMAD R0, R0, UR4, R3 ;  /* 0x0000000400007c24 */ /* 0x001fc8000f8e0203 */
[----:B------:R-:W-:-:S05]  /*0060*/  IMAD.SHL.U32 R0, R0, 0x4, RZ ;  /* 0x0000000400007824 */ /* 0x000fca00078e00ff */
[----:B-1----:R-:W-:-:S13]  /*0070*/  ISETP.GE.AND P0, PT, R0, UR6, PT ;  /* 0x0000000600007c0c */ /* 0x002fda000bf06270 */
[----:B------:R-:W-:Y:S05]  /*0080*/  @P0 EXIT ;  /* 0x000000000000094d */ /* 0x000fea0003800000 */
[----:B------:R-:W-:Y:S01]  /*0090*/  VIADD R2, R0, 0x4 ;  /* 0x0000000400027836 */ /* 0x000fe20000000000 */
[----:B------:R-:W0:Y:S01]  /*00a0*/  LDCU.64 UR4, c[0x0][0x358] ;  /* 0x00006b00ff0477ac */ /* 0x000e220008000a00 */
[----:B------:R-:W-:Y:S03]  /*00b0*/  BSSY.RECONVERGENT B0, `(.L_x_1) ;  /* 0x000001b000007945 */ /* 0x000fe60003800200 */
[----:B------:R-:W-:-:S13]  /*00c0*/  ISETP.GT.AND P0, PT, R2, UR6, PT ;  /* 0x0000000602007c0c */ /* 0x000fda000bf04270 */
[----:B------:R-:W-:Y:S05]  /*00d0*/  @P0 BRA `(.L_x_2) ;  /* 0x0000000000240947 */ /* 0x000fea0003800000 */
[----:B------:R-:W1:Y:S02]  /*00e0*/  LDCU.64 UR8, c[0x0][0x380] ;  /* 0x00007000ff0877ac */ /* 0x000e640008000a00 */
[----:B-1----:R-:W-:-:S04]  /*00f0*/  IADD3 R2, P1, PT, R0, UR8, RZ ;  /* 0x0000000800027c10 */ /* 0x002fc8000ff3e0ff */
[----:B------:R-:W-:-:S05]  /*0100*/  LEA.HI.X.SX32 R3, R0, UR9, 0x1, P1 ;  /* 0x0000000900037c11 */ /* 0x000fca00088f0eff */
[----:B0-----:R-:W2:Y:S02]  /*0110*/  LDG.E R2, desc[UR4][R2.64] ;  /* 0x0000000402027981 */ /* 0x001ea4000c1e1900 */
[--C-:B--2---:R-:W-:Y:S02]  /*0120*/  SHF.R.U32.HI R5, RZ, 0x18, R2.reuse ;  /* 0x00000018ff057819 */ /* 0x104fe40000011602 */
[----:B------:R-:W-:Y:S02]  /*0130*/  SHF.R.U32.HI R4, RZ, 0x8, R2 ;  /* 0x00000008ff047819 */ /* 0x000fe40000011602 */
[C---:B------:R-:W-:Y:S02]  /*0140*/  PRMT R6, R2.reuse, 0x7610, R6 ;  /* 0x0000761002067816 */ /* 0x040fe40000000006 */
[----:B------:R-:W-:Y:S01]  /*0150*/  PRMT R7, R2, 0x7632, R7 ;  /* 0x0000763202077816 */ /* 0x000fe20000000007 */
[----:B------:R-:W-:Y:S06]  /*0160*/  BRA `(.L_x_3) ;  /* 0x00000000003c7947 */ /* 0x000fec0003800000 */
.L_x_2:
[----:B------:R-:W1:Y:S02]  /*0170*/  LDCU.64 UR8, c[0x0][0x380] ;  /* 0x00007000ff0877ac */ /* 0x000e640008000a00 */
[----:B-1----:R-:W-:-:S04]  /*0180*/  IADD3 R2, P1, PT, R0, UR8, RZ ;  /* 0x0000000800027c10 */ /* 0x002fc8000ff3e0ff */
[----:B------:R-:W-:-:S05]  /*0190*/  LEA.HI.X.SX32 R3, R0, UR9, 0x1, P1 ;  /* 0x0000000900037c11 */ /* 0x000fca00088f0eff */
[----:B0-----:R0:W5:Y:S01]  /*01a0*/  LDG.E.U8 R6, desc[UR4][R2.64] ;  /* 0x0000000402067981 */ /* 0x001162000c1e1100 */
[----:B------:R-:W-:-:S05]  /*01b0*/  VIADD R4, R0, 0x1 ;  /* 0x0000000100047836 */ /* 0x000fca0000000000 */
[----:B------:R-:W-:-:S13]  /*01c0*/  ISETP.GE.AND P1, PT, R4, UR6, PT ;  /* 0x0000000604007c0c */ /* 0x000fda000bf26270 */
[----:B0-----:R-:W-:Y:S05]  /*01d0*/  @P1 BRA `(.L_x_3) ;  /* 0x0000000000201947 */ /* 0x001fea0003800000 */
[----:B------:R0:W5:Y:S01]  /*01e0*/  LDG.E.U8 R4, desc[UR4][R2.64+0x1] ;  /* 0x0000010402047981 */ /* 0x000162000c1e1100 */
[----:B------:R-:W-:-:S05]  /*01f0*/  VIADD R5, R0, 0x2 ;  /* 0x0000000200057836 */ /* 0x000fca0000000000 */
[----:B------:R-:W-:-:S13]  /*0200*/  ISETP.GE.AND P1, PT, R5, UR6, PT ;  /* 0x0000000605007c0c */ /* 0x000fda000bf26270 */
[----:B0-----:R-:W-:Y:S05]  /*0210*/  @P1 BRA `(.L_x_3) ;  /* 0x0000000000101947 */ /* 0x001fea0003800000 */
[----:B------:R-:W-:-:S05]  /*0220*/  VIADD R7, R0, 0x3 ;  /* 0x0000000300077836 */ /* 0x000fca0000000000 */
[----:B------:R-:W-:Y:S02]  /*0230*/  ISETP.GE.AND P1, PT, R7, UR6, PT ;  /* 0x0000000607007c0c */ /* 0x000fe4000bf26270 */
[----:B------:R0:W5:Y:S11]  /*0240*/  LDG.E.U8 R7, desc[UR4][R2.64+0x2] ;  /* 0x0000020402077981 */ /* 0x000176000c1e1100 */
[----:B------:R0:W5:Y:S02]  /*0250*/  @!P1 LDG.E.U8 R5, desc[UR4][R2.64+0x3] ;  /* 0x0000030402059981 */ /* 0x000164000c1e1100 */
.L_x_3:
[----:B------:R-:W-:Y:S05]  /*0260*/  BSYNC.RECONVERGENT B0 ;  /* 0x0000000000007941 */ /* 0x000fea0003800200 */
.L_x_1:
[----:B-----5:R-:W-:Y:S01]  /*0270*/  IMAD.U32 R7, R7, 0x10000, RZ ;  /* 0x0001000007077824 */ /* 0x020fe200078e00ff */
[----:B------:R-:W-:Y:S01]  /*0280*/  LOP3.LUT R5, R5, 0xffff, RZ, 0xc0, !PT ;  /* 0x0000ffff05057812 */ /* 0x000fe200078ec0ff */
[----:B0-----:R-:W0:Y:S01]  /*0290*/  @!P0 LDC.64 R2, c[0x0][0x388] ;  /* 0x0000e200ff028b82 */ /* 0x001e220000000a00 */
[----:B------:R-:W-:Y:S01]  /*02a0*/  LOP3.LUT R4, R4, 0xff, RZ, 0xc0, !PT ;  /* 0x000000ff04047812 */ /* 0x000fe200078ec0ff */
[----:B------:R-:W-:Y:S01]  /*02b0*/  IMAD.MOV.U32 R9, RZ, RZ, 0x4b000000 ;  /* 0x4b000000ff097424 */ /* 0x000fe200078e00ff */
[----:B------:R-:W-:Y:S02]  /*02c0*/  LOP3.LUT R8, R7, 0xff0000, RZ, 0xc0, !PT ;  /* 0x00ff000007087812 */ /* 0x000fe400078ec0ff */
[----:B------:R-:W-:-:S03]  /*02d0*/  LOP3.LUT R7, R6, 0xff, RZ, 0xc0, !PT ;  /* 0x000000ff06077812 */ /* 0x000fc600078ec0ff */
[----:B------:R-:W-:-:S04]  /*02e0*/  IMAD R5, R5, 0x1000000, R8 ;  /* 0x0100000005057824 */ /* 0x000fc800078e0208 */
[----:B------:R-:W-:-:S04]  /*02f0*/  IMAD R4, R4, 0x100, R5 ;  /* 0x0000010004047824 */ /* 0x000fc800078e0205 */
[----:B------:R-:W-:-:S05]  /*0300*/  IMAD.IADD R4, R4, 0x1, R7 ;  /* 0x0000000104047824 */ /* 0x000fca00078e0207 */
[C-C-:B------:R-:W-:Y:S02]  /*0310*/  PRMT R5, R4.reuse, 0x7650, R9.reuse ;  /* 0x0000765004057816 */ /* 0x140fe40000000009 */
[----:B------:R-:W-:Y:S01]  /*0320*/  PRMT R6, R4, 0x7651, R9 ;  /* 0x0000765104067816 */ /* 0x000fe20000000009 */
[----:B0-----:R-:W-:Y:S01]  /*0330*/  @!P0 IMAD.WIDE R2, R0, 0x2, R2 ;  /* 0x0000000200028825 */ /* 0x001fe200078e0202 */
[----:B------:R-:W-:-:S03]  /*0340*/  PRMT R7, R4, 0x7652, R9 ;  /* 0x0000765204077816 */ /* 0x000fc60000000009 */
[----:B------:R-:W-:Y:S01]  /*0350*/  FADD R5, R5, -8388736 ;  /* 0xcb00008005057421 */ /* 0x000fe20000000000 */
[----:B------:R-:W-:Y:S01]  /*0360*/  PRMT R4, R4, 0x7653, R9 ;  /* 0x0000765304047816 */ /* 0x000fe20000000009 */
[----:B------:R-:W-:Y:S01]  /*0370*/  FADD R6, R6, -8388736 ;  /* 0xcb00008006067421 */ /* 0x000fe20000000000 */
[----:B------:R-:W-:-:S03]  /*0380*/  FADD R7, R7, -8388736 ;  /* 0xcb00008007077421 */ /* 0x000fc60000000000 */
[----:B------:R-:W-:Y:S01]  /*0390*/  FADD R4, R4, -8388736 ;  /* 0xcb00008004047421 */ /* 0x000fe20000000000 */
[----:B------:R-:W-:-:S04]  /*03a0*/  PRMT R6, R5, 0x7632, R6 ;  /* 0x0000763205067816 */ /* 0x000fc80000000006 */
[----:B------:R-:W-:-:S05]  /*03b0*/  PRMT R7, R7, 0x7632, R4 ;  /* 0x0000763207077816 */ /* 0x000fca0000000004 */
[----:B------:R0:W-:Y:S01]  /*03c0*/  @!P0 STG.E.64 desc[UR4][R2.64], R6 ;  /* 0x0000000602008986 */ /* 0x0001e2000c101b04 */
[----:B------:R-:W-:Y:S05]  /*03d0*/  @!P0 EXIT ;  /* 0x000000000000894d */ /* 0x000fea0003800000 */
[----:B0-----:R-:W0:Y:S01]  /*03e0*/  LDC.64 R2, c[0x0][0x388] ;  /* 0x0000e200ff027b82 */ /* 0x001e220000000a00 */
[----:B------:R-:W-:-:S05]  /*03f0*/  VIADD R4, R0, 0x1 ;  /* 0x0000000100047836 */ /* 0x000fca0000000000 */
[----:B------:R-:W-:Y:S01]  /*0400*/  ISETP.GE.AND P0, PT, R4, UR6, PT ;  /* 0x0000000604007c0c */ /* 0x000fe2000bf06270 */
[----:B0-----:R-:W-:-:S05]  /*0410*/  IMAD.WIDE R2, R0, 0x2, R2 ;  /* 0x0000000200027825 */ /* 0x001fca00078e0202 */
[----:B------:R0:W-:Y:S07]  /*0420*/  STG.E.U16 desc[UR4][R2.64], R6 ;  /* 0x0000000602007986 */ /* 0x0001ee000c101504 */
[----:B------:R-:W-:Y:S05]  /*0430*/  @P0 EXIT ;  /* 0x000000000000094d */ /* 0x000fea0003800000 */
[----:B------:R-:W-:Y:S01]  /*0440*/  VIADD R4, R0, 0x2 ;  /* 0x0000000200047836 */ /* 0x000fe20000000000 */
[----:B0-----:R-:W-:-:S04]  /*0450*/  PRMT R6, R6, 0x7632, R6 ;  /* 0x0000763206067816 */ /* 0x001fc80000000006 */
[----:B------:R-:W-:Y:S01]  /*0460*/  ISETP.GE.AND P0, PT, R4, UR6, PT ;  /* 0x0000000604007c0c */ /* 0x000fe2000bf06270 */
[----:B------:R0:W-:-:S12]  /*0470*/  STG.E.U16 desc[UR4][R2.64+0x2], R6 ;  /* 0x0000020602007986 */ /* 0x0001d8000c101504 */
[----:B0-----:R-:W-:Y:S05]  /*0480*/  @P0 EXIT ;  /* 0x000000000000094d */ /* 0x001fea0003800000 */
[----:B------:R-:W-:Y:S01]  /*0490*/  VIADD R0, R0, 0x3 ;  /* 0x0000000300007836 */ /* 0x000fe20000000000 */
[----:B------:R0:W-:Y:S04]  /*04a0*/  STG.E.U16 desc[UR4][R2.64+0x4], R7 ;  /* 0x0000040702007986 */ /* 0x0001e8000c101504 */
[----:B------:R-:W-:-:S13]  /*04b0*/  ISETP.GE.AND P0, PT, R0, UR6, PT ;  /* 0x0000000600007c0c */ /* 0x000fda000bf06270 */
[----:B0-----:R-:W-:Y:S05]  /*04c0*/  @P0 EXIT ;  /* 0x000000000000094d */ /* 0x001fea0003800000 */
[----:B------:R-:W-:-:S05]  /*04d0*/  PRMT R7, R7, 0x7632, R7 ;  /* 0x0000763207077816 */ /* 0x000fca0000000007 */
[----:B------:R-:W-:Y:S01]  /*04e0*/  STG.E.U16 desc[UR4][R2.64+0x6], R7 ;  /* 0x0000060702007986 */ /* 0x000fe2000c101504 */
[----:B------:R-:W-:Y:S05]  /*04f0*/  EXIT ;  /* 0x000000000000794d */ /* 0x000fea0003800000 */
.L_x_4:
        /* <DEDUP_REMOVED lines=16> */
.L_x_6:


//--------------------- .nv.shared.reserved.0     --------------------------
	.section	.nv.shared.reserved.0,"aw",@nobits
	.weak		__nv_reservedSMEM_offset_0_alias
	.size		__nv_reservedSMEM_offset_0_alias, 0, 64
	.other		__nv_reservedSMEM_offset_0_alias,@"STO_CUDA_RESERVED_SHARED STV_DEFAULT"
__nv_reservedSMEM_offset_0_alias:
	.zero		0
	.zero		64


//--------------------- .nv.constant0._Z27uint8_to_bf16_simple_kernelPKhP13__nv_bfloat16i --------------------------
	.section	.nv.constant0._Z27uint8_to_bf16_simple_kernelPKhP13__nv_bfloat16i,"a",@progbits
	.sectionflags	@""
	.align	4
.nv.constant0._Z27uint8_to_bf16_simple_kernelPKhP13__nv_bfloat16i:
	.zero		916


//--------------------- .nv.constant0._Z20uint8_to_bf16_kernelPKhP13__nv_bfloat16i --------------------------
	.section	.nv.constant0._Z20uint8_to_bf16_kernelPKhP13__nv_bfloat16i,"a",@progbits
	.sectionflags	@""
	.align	4
.nv.constant0._Z20uint8_to_bf16_kernelPKhP13__nv_bfloat16i:
	.zero		916


//--------------------- SYMBOLS --------------------------

	.type		.nv.reservedSmem.offset0,@object
	.size		.nv.reservedSmem.offset0,0x4
